	.headerflags	@"EF_CUDA_TEXMODE_UNIFIED EF_CUDA_64BIT_ADDRESS EF_CUDA_ACCELERATORS EF_CUDA_SM90 EF_CUDA_VIRTUAL_SM(EF_CUDA_SM90)"
	.elftype	@"ET_EXEC"


//--------------------- .nv.info                  --------------------------
	.section	.nv.info,"",@"SHT_CUDA_INFO"
	.align	4


	//----- nvinfo : EIATTR_REGCOUNT
	.align		4
        /*0000*/ 	.byte	0x04, 0x2f
        /*0002*/ 	.short	(.L_3 - .L_2)
	.align		4
.L_2:
        /*0004*/ 	.word	index@(triton_poi_fused__native_batch_norm_legit_no_training_hardtanh_5)
        /*0008*/ 	.word	0x00000010


	//----- nvinfo : EIATTR_MIN_STACK_SIZE
	.align		4
.L_3:
        /*000c*/ 	.byte	0x04, 0x12
        /*000e*/ 	.short	(.L_5 - .L_4)
	.align		4
.L_4:
        /*0010*/ 	.word	index@(triton_poi_fused__native_batch_norm_legit_no_training_hardtanh_5)
        /*0014*/ 	.word	0x00000000


	//----- nvinfo : EIATTR_FRAME_SIZE
	.align		4
.L_5:
        /*0018*/ 	.byte	0x04, 0x11
        /*001a*/ 	.short	(.L_7 - .L_6)
	.align		4
.L_6:
        /*001c*/ 	.word	index@(triton_poi_fused__native_batch_norm_legit_no_training_hardtanh_5)
        /*0020*/ 	.word	0x00000000


	//----- nvinfo : EIATTR_MIN_STACK_SIZE
	.align		4
.L_7:
        /*0024*/ 	.byte	0x04, 0x12
        /*0026*/ 	.short	(.L_9 - .L_8)
	.align		4
.L_8:
        /*0028*/ 	.word	index@(triton_poi_fused__native_batch_norm_legit_no_training_hardtanh_5)
        /*002c*/ 	.word	0x00000000
.L_9:


//--------------------- .nv.info.triton_poi_fused__native_batch_norm_legit_no_training_hardtanh_5 --------------------------
	.section	.nv.info.triton_poi_fused__native_batch_norm_legit_no_training_hardtanh_5,"",@"SHT_CUDA_INFO"
	.sectionflags	@""
	.align	4


	//----- nvinfo : EIATTR_CUDA_API_VERSION
	.align		4
        /*0000*/ 	.byte	0x04, 0x37
        /*0002*/ 	.short	(.L_11 - .L_10)
.L_10:
        /*0004*/ 	.word	0x0000007c


	//----- nvinfo : EIATTR_KPARAM_INFO
	.align		4
.L_11:
        /*0008*/ 	.byte	0x04, 0x17
        /*000a*/ 	.short	(.L_13 - .L_12)
.L_12:
        /*000c*/ 	.word	0x00000000
        /*0010*/ 	.short	0x0006
        /*0012*/ 	.short	0x0030
        /*0014*/ 	.byte	0x00, 0xf0, 0x11, 0x00


	//----- nvinfo : EIATTR_KPARAM_INFO
	.align		4
.L_13:
        /*0018*/ 	.byte	0x04, 0x17
        /*001a*/ 	.short	(.L_15 - .L_14)
.L_14:
        /*001c*/ 	.word	0x00000000
        /*0020*/ 	.short	0x0005
        /*0022*/ 	.short	0x0028
        /*0024*/ 	.byte	0x00, 0xf4, 0x21, 0x00


	//----- nvinfo : EIATTR_KPARAM_INFO
	.align		4
.L_15:
        /*0028*/ 	.byte	0x04, 0x17
        /*002a*/ 	.short	(.L_17 - .L_16)
.L_16:
        /*002c*/ 	.word	0x00000000
        /*0030*/ 	.short	0x0004
        /*0032*/ 	.short	0x0020
        /*0034*/ 	.byte	0x00, 0xf4, 0x21, 0x00


	//----- nvinfo : EIATTR_KPARAM_INFO
	.align		4
.L_17:
        /*0038*/ 	.byte	0x04, 0x17
        /*003a*/ 	.short	(.L_19 - .L_18)
.L_18:
        /*003c*/ 	.word	0x00000000
        /*0040*/ 	.short	0x0003
        /*0042*/ 	.short	0x0018
        /*0044*/ 	.byte	0x00, 0xf4, 0x21, 0x00


	//----- nvinfo : EIATTR_KPARAM_INFO
	.align		4
.L_19:
        /*0048*/ 	.byte	0x04, 0x17
        /*004a*/ 	.short	(.L_21 - .L_20)
.L_20:
        /*004c*/ 	.word	0x00000000
        /*0050*/ 	.short	0x0002
        /*0052*/ 	.short	0x0010
        /*0054*/ 	.byte	0x00, 0xf4, 0x21, 0x00


	//----- nvinfo : EIATTR_KPARAM_INFO
	.align		4
.L_21:
        /*0058*/ 	.byte	0x04, 0x17
        /*005a*/ 	.short	(.L_23 - .L_22)
.L_22:
        /*005c*/ 	.word	0x00000000
        /*0060*/ 	.short	0x0001
        /*0062*/ 	.short	0x0008
        /*0064*/ 	.byte	0x00, 0xf4, 0x21, 0x00


	//----- nvinfo : EIATTR_KPARAM_INFO
	.align		4
.L_23:
        /*0068*/ 	.byte	0x04, 0x17
        /*006a*/ 	.short	(.L_25 - .L_24)
.L_24:
        /*006c*/ 	.word	0x00000000
        /*0070*/ 	.short	0x0000
        /*0072*/ 	.short	0x0000
        /*0074*/ 	.byte	0x00, 0xf4, 0x21, 0x00


	//----- nvinfo : EIATTR_SPARSE_MMA_MASK
	.align		4
.L_25:
        /*0078*/ 	.byte	0x03, 0x50
        /*007a*/ 	.short	0x0000


	//----- nvinfo : EIATTR_MAXREG_COUNT
	.align		4
        /*007c*/ 	.byte	0x03, 0x1b
        /*007e*/ 	.short	0x00ff


	//----- nvinfo : EIATTR_EXIT_INSTR_OFFSETS
	.align		4
        /*0080*/ 	.byte	0x04, 0x1c
        /*0082*/ 	.short	(.L_27 - .L_26)


	//   ....[0]....
.L_26:
        /*0084*/ 	.word	0x00000420


	//----- nvinfo : EIATTR_REQNTID
	.align		4
.L_27:
        /*0088*/ 	.byte	0x04, 0x10
        /*008a*/ 	.short	(.L_29 - .L_28)
.L_28:
        /*008c*/ 	.word	0x00000080
        /*0090*/ 	.word	0x00000001
        /*0094*/ 	.word	0x00000001


	//----- nvinfo : EIATTR_CBANK_PARAM_SIZE
	.align		4
.L_29:
        /*0098*/ 	.byte	0x03, 0x19
        /*009a*/ 	.short	0x0034


	//----- nvinfo : EIATTR_PARAM_CBANK
	.align		4
        /*009c*/ 	.byte	0x04, 0x0a
        /*009e*/ 	.short	(.L_31 - .L_30)
	.align		4
.L_30:
        /*00a0*/ 	.word	index@(.nv.constant0.triton_poi_fused__native_batch_norm_legit_no_training_hardtanh_5)
        /*00a4*/ 	.short	0x0210
        /*00a6*/ 	.short	0x0034


	//----- nvinfo : EIATTR_SW_WAR
	.align		4
.L_31:
        /*00a8*/ 	.byte	0x04, 0x36
        /*00aa*/ 	.short	(.L_33 - .L_32)
.L_32:
        /*00ac*/ 	.word	0x00000008
.L_33:


//--------------------- .nv.callgraph             --------------------------
	.section	.nv.callgraph,"",@"SHT_CUDA_CALLGRAPH"
	.align	4
	.sectionentsize	8
	.align		4
        /*0000*/ 	.word	0x00000000
	.align		4
        /*0004*/ 	.word	0xffffffff
	.align		4
        /*0008*/ 	.word	0x00000000
	.align		4
        /*000c*/ 	.word	0xfffffffe
	.align		4
        /*0010*/ 	.word	0x00000000
	.align		4
        /*0014*/ 	.word	0xfffffffd
	.align		4
        /*0018*/ 	.word	0x00000000
	.align		4
        /*001c*/ 	.word	0xfffffffc


//--------------------- .nv.constant4             --------------------------
	.section	.nv.constant4,"a",@progbits
	.align	8
	.align		8
.nv.constant4:
        /*0000*/ 	.dword	_$_str
	.align		8
        /*0008*/ 	.dword	_$_str_$_2


//--------------------- .text.triton_poi_fused__native_batch_norm_legit_no_training_hardtanh_5 --------------------------
	.section	.text.triton_poi_fused__native_batch_norm_legit_no_training_hardtanh_5,"ax",@progbits
	.align	128
        .global         triton_poi_fused__native_batch_norm_legit_no_training_hardtanh_5
        .type           triton_poi_fused__native_batch_norm_legit_no_training_hardtanh_5,@function
        .size           triton_poi_fused__native_batch_norm_legit_no_training_hardtanh_5,(.L_x_1 - triton_poi_fused__native_batch_norm_legit_no_training_hardtanh_5)
        .other          triton_poi_fused__native_batch_norm_legit_no_training_hardtanh_5,@"STO_CUDA_ENTRY STV_DEFAULT"
triton_poi_fused__native_batch_norm_legit_no_training_hardtanh_5:
.text.triton_poi_fused__native_batch_norm_legit_no_training_hardtanh_5:
[----:B------:R-:W-:Y:S01]  /*0000*/  LDC R1, c[0x0][0x28] ;  /* 0x00000a00ff017b82 */ /* 0x000fe20000000800 */
[----:B------:R-:W1:Y:S07]  /*0010*/  S2R R0, SR_TID.X ;  /* 0x0000000000007919 */ /* 0x000e6e0000002100 */
[----:B------:R-:W2:Y:S01]  /*0020*/  LDC.64 R2, c[0x0][0x220] ;  /* 0x00008800ff027b82 */ /* 0x000ea20000000a00 */
[----:B------:R-:W-:Y:S01]  /*0030*/  ULDC.64 UR4, c[0x0][0x208] ;  /* 0x0000820000047ab9 */ /* 0x000fe20000000a00 */
[----:B------:R-:W3:Y:S06]  /*0040*/  S2R R5, SR_CTAID.X ;  /* 0x0000000000057919 */ /* 0x000eec0000002500 */
[----:B------:R-:W4:Y:S08]  /*0050*/  LDC.64 R6, c[0x0][0x218] ;  /* 0x00008600ff067b82 */ /* 0x000f300000000a00 */
[----:B------:R-:W5:Y:S08]  /*0060*/  LDC.64 R8, c[0x0][0x228] ;  /* 0x00008a00ff087b82 */ /* 0x000f700000000a00 */
[----:B------:R-:W5:Y:S01]  /*0070*/  LDC.64 R10, c[0x0][0x230] ;  /* 0x00008c00ff0a7b82 */ /* 0x000f620000000a00 */
[----:B-1----:R-:W-:-:S04]  /*0080*/  SHF.L.U32 R0, R0, 0x1, RZ ;  /* 0x0000000100007819 */ /* 0x002fc800000006ff */
[----:B------:R-:W-:-:S04]  /*0090*/  LOP3.LUT R0, R0, 0xfe, RZ, 0xc0, !PT ;  /* 0x000000fe00007812 */ /* 0x000fc800078ec0ff */
[----:B---3--:R-:W-:-:S05]  /*00a0*/  LEA R0, R5, R0, 0x8 ;  /* 0x0000000005007211 */ /* 0x008fca00078e40ff */
[----:B------:R-:W-:-:S05]  /*00b0*/  IMAD.HI R4, R0, 0x2aaaaaab, RZ ;  /* 0x2aaaaaab00047827 */ /* 0x000fca00078e02ff */
[----:B------:R-:W-:-:S04]  /*00c0*/  SHF.R.U32.HI R5, RZ, 0x1f, R4 ;  /* 0x0000001fff057819 */ /* 0x000fc80000011604 */
[----:B------:R-:W-:-:S05]  /*00d0*/  LEA.HI R5, R4, R5, RZ, 0x1d ;  /* 0x0000000504057211 */ /* 0x000fca00078fe8ff */
[----:B------:R-:W-:Y:S02]  /*00e0*/  IMAD R13, R5, -0x30, R0 ;  /* 0xffffffd0050d7824 */ /* 0x000fe400078e0200 */
[----:B------:R-:W1:Y:S02]  /*00f0*/  LDC.64 R4, c[0x0][0x210] ;  /* 0x00008400ff047b82 */ /* 0x000e640000000a00 */
[----:B--2---:R-:W-:-:S06]  /*0100*/  IMAD.WIDE R2, R13, 0x4, R2 ;  /* 0x000000040d027825 */ /* 0x004fcc00078e0202 */
[----:B------:R-:W2:Y:S01]  /*0110*/  LDG.E.EL.64 R2, desc[UR4][R2.64] ;  /* 0x0000000402027981 */ /* 0x000ea2000c2e1b00 */
[----:B----4-:R-:W-:-:S04]  /*0120*/  IMAD.WIDE R6, R13, 0x4, R6 ;  /* 0x000000040d067825 */ /* 0x010fc800078e0206 */
[C---:B-----5:R-:W-:Y:S02]  /*0130*/  IMAD.WIDE R8, R13.reuse, 0x4, R8 ;  /* 0x000000040d087825 */ /* 0x060fe400078e0208 */
[----:B------:R-:W3:Y:S02]  /*0140*/  LDG.E.EL.64 R6, desc[UR4][R6.64] ;  /* 0x0000000406067981 */ /* 0x000ee4000c2e1b00 */
[----:B0-----:R-:W-:Y:S02]  /*0150*/  IMAD.WIDE R10, R13, 0x4, R10 ;  /* 0x000000040d0a7825 */ /* 0x001fe400078e020a */
[----:B------:R-:W4:Y:S04]  /*0160*/  LDG.E.EL.64 R8, desc[UR4][R8.64] ;  /* 0x0000000408087981 */ /* 0x000f28000c2e1b00 */
[----:B------:R-:W4:Y:S01]  /*0170*/  LDG.E.EL.64 R10, desc[UR4][R10.64] ;  /* 0x000000040a0a7981 */ /* 0x000f22000c2e1b00 */
[----:B-1----:R-:W-:-:S06]  /*0180*/  IMAD.WIDE R4, R0, 0x4, R4 ;  /* 0x0000000400047825 */ /* 0x002fcc00078e0204 */
[----:B------:R-:W3:Y:S01]  /*0190*/  LDG.E.64 R4, desc[UR4][R4.64] ;  /* 0x0000000404047981 */ /* 0x000ee2000c1e1b00 */
[----:B--2---:R-:W-:Y:S01]  /*01a0*/  FADD R2, R2, 9.9999997473787516356e-06 ;  /* 0x3727c5ac02027421 */ /* 0x004fe20000000000 */
[----:B------:R-:W-:-:S03]  /*01b0*/  FADD R3, R3, 9.9999997473787516356e-06 ;  /* 0x3727c5ac03037421 */ /* 0x000fc60000000000 */
[----:B------:R-:W0:Y:S08]  /*01c0*/  MUFU.SQRT R12, R2 ;  /* 0x00000002000c7308 */ /* 0x000e300000002000 */
[----:B------:R-:W1:Y:S01]  /*01d0*/  MUFU.SQRT R13, R3 ;  /* 0x00000003000d7308 */ /* 0x000e620000002000 */
[C---:B0-----:R-:W-:Y:S02]  /*01e0*/  FSETP.GT.AND P0, PT, R12.reuse, 8.50705917302346158658e+37, PT ;  /* 0x7e8000000c00780b */ /* 0x041fe40003f04000 */
[----:B------:R-:W-:-:S02]  /*01f0*/  FSETP.GEU.AND P2, PT, R12, 1.175494350822287508e-38, PT ;  /* 0x008000000c00780b */ /* 0x000fc40003f4e000 */
[C---:B-1----:R-:W-:Y:S02]  /*0200*/  FSETP.GT.AND P1, PT, R13.reuse, 8.50705917302346158658e+37, PT ;  /* 0x7e8000000d00780b */ /* 0x042fe40003f24000 */
[----:B------:R-:W-:-:S07]  /*0210*/  FSETP.GEU.AND P3, PT, R13, 1.175494350822287508e-38, PT ;  /* 0x008000000d00780b */ /* 0x000fce0003f6e000 */
[----:B------:R-:W-:Y:S01]  /*0220*/  @P0 FMUL R12, R12, 0.25 ;  /* 0x3e8000000c0c0820 */ /* 0x000fe20000400000 */
[----:B------:R-:W-:-:S03]  /*0230*/  HFMA2.MMA R2, -RZ, RZ, 1.625, 0 ;  /* 0x3e800000ff027435 */ /* 0x000fc600000001ff */
[----:B------:R-:W-:Y:S01]  /*0240*/  @!P2 FMUL R12, R12, 16777216 ;  /* 0x4b8000000c0ca820 */ /* 0x000fe20000400000 */
[----:B------:R-:W-:-:S04]  /*0250*/  @P1 FMUL R13, R13, 0.25 ;  /* 0x3e8000000d0d1820 */ /* 0x000fc80000400000 */
[----:B------:R-:W-:Y:S01]  /*0260*/  @!P3 FMUL R13, R13, 16777216 ;  /* 0x4b8000000d0db820 */ /* 0x000fe20000400000 */
[----:B------:R-:W0:Y:S01]  /*0270*/  MUFU.RCP R12, R12 ;  /* 0x0000000c000c7308 */ /* 0x000e220000001000 */
[----:B------:R-:W-:-:S07]  /*0280*/  FSEL R3, R2, 1, P0 ;  /* 0x3f80000002037808 */ /* 0x000fce0000000000 */
[----:B------:R-:W1:Y:S01]  /*0290*/  MUFU.RCP R13, R13 ;  /* 0x0000000d000d7308 */ /* 0x000e620000001000 */
[----:B------:R-:W-:Y:S01]  /*02a0*/  FSEL R2, R2, 1, P1 ;  /* 0x3f80000002027808 */ /* 0x000fe20000800000 */
[----:B------:R-:W-:Y:S01]  /*02b0*/  @!P2 FMUL R3, R3, 16777216 ;  /* 0x4b8000000303a820 */ /* 0x000fe20000400000 */
[----:B---3--:R-:W-:-:S03]  /*02c0*/  FADD R4, R4, -R6 ;  /* 0x8000000604047221 */ /* 0x008fc60000000000 */
[----:B------:R-:W-:Y:S01]  /*02d0*/  @!P3 FMUL R2, R2, 16777216 ;  /* 0x4b8000000202b820 */ /* 0x000fe20000400000 */
[----:B0-----:R-:W-:Y:S01]  /*02e0*/  FMUL R3, R12, R3 ;  /* 0x000000030c037220 */ /* 0x001fe20000400000 */
[----:B------:R-:W-:-:S03]  /*02f0*/  FADD R5, R5, -R7 ;  /* 0x8000000705057221 */ /* 0x000fc60000000000 */
[----:B------:R-:W-:Y:S01]  /*0300*/  FMUL R7, R4, R3 ;  /* 0x0000000304077220 */ /* 0x000fe20000400000 */
[----:B-1----:R-:W-:-:S03]  /*0310*/  FMUL R2, R13, R2 ;  /* 0x000000020d027220 */ /* 0x002fc60000400000 */
[----:B----4-:R-:W-:Y:S01]  /*0320*/  FFMA R7, R8, R7, R10 ;  /* 0x0000000708077223 */ /* 0x010fe2000000000a */
[----:B------:R-:W-:Y:S02]  /*0330*/  FMUL R4, R5, R2 ;  /* 0x0000000205047220 */ /* 0x000fe40000400000 */
[----:B------:R-:W0:Y:S02]  /*0340*/  LDC.64 R2, c[0x0][0x238] ;  /* 0x00008e00ff027b82 */ /* 0x000e240000000a00 */
[----:B------:R-:W-:Y:S01]  /*0350*/  FFMA R4, R9, R4, R11 ;  /* 0x0000000409047223 */ /* 0x000fe2000000000b */
[----:B------:R-:W-:-:S04]  /*0360*/  FSETP.GTU.AND P0, PT, R7, RZ, PT ;  /* 0x000000ff0700720b */ /* 0x000fc80003f0c000 */
[C---:B------:R-:W-:Y:S02]  /*0370*/  FSETP.GTU.AND P1, PT, R4.reuse, RZ, PT ;  /* 0x000000ff0400720b */ /* 0x040fe40003f2c000 */
[----:B------:R-:W-:Y:S02]  /*0380*/  FSEL R6, R7, RZ, P0 ;  /* 0x000000ff07067208 */ /* 0x000fe40000000000 */
[----:B------:R-:W-:Y:S02]  /*0390*/  FSEL R7, R4, RZ, P1 ;  /* 0x000000ff04077208 */ /* 0x000fe40000800000 */
[C---:B------:R-:W-:Y:S02]  /*03a0*/  FSETP.GEU.AND P2, PT, R6.reuse, 6, PT ;  /* 0x40c000000600780b */ /* 0x040fe40003f4e000 */
[----:B------:R-:W-:Y:S02]  /*03b0*/  FSETP.GEU.AND P3, PT, R7, 6, PT ;  /* 0x40c000000700780b */ /* 0x000fe40003f6e000 */
[----:B------:R-:W-:-:S02]  /*03c0*/  FSETP.NAN.AND P0, PT, R6, R6, PT ;  /* 0x000000060600720b */ /* 0x000fc40003f08000 */
[----:B------:R-:W-:Y:S01]  /*03d0*/  FSETP.NAN.AND P1, PT, R7, R7, PT ;  /* 0x000000070700720b */ /* 0x000fe20003f28000 */
[----:B0-----:R-:W-:-:S06]  /*03e0*/  IMAD.WIDE R2, R0, 0x4, R2 ;  /* 0x0000000400027825 */ /* 0x001fcc00078e0202 */
[----:B------:R-:W-:Y:S02]  /*03f0*/  @P2 SEL R6, R6, 0x40c00000, P0 ;  /* 0x40c0000006062807 */ /* 0x000fe40000000000 */
[----:B------:R-:W-:-:S05]  /*0400*/  @P3 SEL R7, R7, 0x40c00000, P1 ;  /* 0x40c0000007073807 */ /* 0x000fca0000800000 */
[----:B------:R-:W-:Y:S01]  /*0410*/  STG.E.64 desc[UR4][R2.64], R6 ;  /* 0x0000000602007986 */ /* 0x000fe2000c101b04 */
[----:B------:R-:W-:Y:S05]  /*0420*/  EXIT ;  /* 0x000000000000794d */ /* 0x000fea0003800000 */
.L_x_0:
[----:B------:R-:W-:-:S00]  /*0430*/  BRA `(.L_x_0) ;  /* 0xfffffffc00fc7947 */ /* 0x000fc0000383ffff */
[----:B------:R-:W-:-:S00]  /*0440*/  NOP ;  /* 0x0000000000007918 */ /* 0x000fc00000000000 */
        /* <DEDUP_REMOVED lines=11> */
.L_x_1:


//--------------------- .nv.global.init           --------------------------
	.section	.nv.global.init,"aw",@progbits
.nv.global.init:
	.type		_$_str,@object
	.size		_$_str,(_$_str_$_2 - _$_str)
_$_str:
        /*0000*/ 	.byte	0x5f, 0x5f, 0x43, 0x55, 0x44, 0x41, 0x5f, 0x46, 0x54, 0x5a, 0x00
	.type		_$_str_$_2,@object
	.size		_$_str_$_2,(.L_1 - _$_str_$_2)
_$_str_$_2:
        /*000b*/ 	.byte	0x5f, 0x5f, 0x43, 0x55, 0x44, 0x41, 0x5f, 0x50, 0x52, 0x45, 0x43, 0x5f, 0x53, 0x51, 0x52, 0x54
        /*001b*/ 	.byte	0x00
.L_1:


//--------------------- .nv.constant0.triton_poi_fused__native_batch_norm_legit_no_training_hardtanh_5 --------------------------
	.section	.nv.constant0.triton_poi_fused__native_batch_norm_legit_no_training_hardtanh_5,"a",@progbits
	.sectionflags	@""
	.align	4
.nv.constant0.triton_poi_fused__native_batch_norm_legit_no_training_hardtanh_5:
	.zero		580
